//
// Generated by NVIDIA NVVM Compiler
//
// Compiler Build ID: CL-36424714
// Cuda compilation tools, release 13.0, V13.0.88
// Based on NVVM 20.0.0
//

.version 9.0
.target sm_100
.address_size 64

	// .globl	exp_kernel_f32

.visible .entry exp_kernel_f32(
	.param .u64 .ptr .align 1 exp_kernel_f32_param_0,
	.param .u64 .ptr .align 1 exp_kernel_f32_param_1
)
{
	.reg .b32 	%r<7>;
	.reg .b32 	%f<14>;
	.reg .b64 	%rd<8>;

	ld.param.u64 	%rd1, [exp_kernel_f32_param_0];
	ld.param.u64 	%rd2, [exp_kernel_f32_param_1];
	cvta.to.global.u64 	%rd3, %rd2;
	cvta.to.global.u64 	%rd4, %rd1;
	mov.u32 	%r1, %ctaid.x;
	mov.u32 	%r2, %ntid.x;
	mov.u32 	%r3, %tid.x;
	mad.lo.s32 	%r4, %r1, %r2, %r3;
	mul.wide.u32 	%rd5, %r4, 4;
	add.s64 	%rd6, %rd4, %rd5;
	ld.global.f32 	%f1, [%rd6];
	fma.rn.f32 	%f2, %f1, 0f3BBB989D, 0f3F000000;
	cvt.sat.f32.f32 	%f3, %f2;
	mov.f32 	%f4, 0f4B400001;
	mov.f32 	%f5, 0f437C0000;
	fma.rm.f32 	%f6, %f3, %f5, %f4;
	add.f32 	%f7, %f6, 0fCB40007F;
	neg.f32 	%f8, %f7;
	fma.rn.f32 	%f9, %f1, 0f3FB8AA3B, %f8;
	fma.rn.f32 	%f10, %f1, 0f32A57060, %f9;
	mov.b32 	%r5, %f6;
	shl.b32 	%r6, %r5, 23;
	mov.b32 	%f11, %r6;
	ex2.approx.ftz.f32 	%f12, %f10;
	mul.f32 	%f13, %f12, %f11;
	add.s64 	%rd7, %rd3, %rd5;
	st.global.f32 	[%rd7], %f13;
	ret;

}


// ===== COMPILED SASS (sm_100) =====

	.target	sm_100

	.elftype	@"ET_EXEC"


//--------------------- .note.nv.tkinfo           --------------------------
	.section	.note.nv.tkinfo,"",@"SHT_NOTE"
	.sectionflags	@"SHF_NOTE_NV_TKINFO"
	.tkinfo
        /*0018*/ 	.word	0x00000002
        /*0030*/ 	.string	""
        /*0030*/ 	.string	"ptxas"
        /*0030*/ 	.string	"Cuda compilation tools, release 13.0, V13.0.88"
        /*0030*/ 	.string	"Build cuda_13.0.r13.0/compiler.36424714_0"
        /*0030*/ 	.string	"-arch sm_100 -m 64 "



//--------------------- .note.nv.cuinfo           --------------------------
	.section	.note.nv.cuinfo,"",@"SHT_NOTE"
	.sectionflags	@"SHF_NOTE_NV_CUINFO"
        /*0018*/ 	.short	0x0002
        /*001a*/ 	.short	0x0064
        /*001c*/ 	.short	0x0082
	.zero		2


//--------------------- .nv.info                  --------------------------
	.section	.nv.info,"",@"SHT_CUDA_INFO"
	.align	4


	//----- nvinfo : EIATTR_REGCOUNT
	.align		4
        /*0000*/ 	.byte	0x04, 0x2f
        /*0002*/ 	.short	(.L_1 - .L_0)
	.align		4
.L_0:
        /*0004*/ 	.word	index@(exp_kernel_f32)
        /*0008*/ 	.word	0x0000000c


	//----- nvinfo : EIATTR_FRAME_SIZE
	.align		4
.L_1:
        /*000c*/ 	.byte	0x04, 0x11
        /*000e*/ 	.short	(.L_3 - .L_2)
	.align		4
.L_2:
        /*0010*/ 	.word	index@(exp_kernel_f32)
        /*0014*/ 	.word	0x00000000


	//----- nvinfo : EIATTR_MIN_STACK_SIZE
	.align		4
.L_3:
        /*0018*/ 	.byte	0x04, 0x12
        /*001a*/ 	.short	(.L_5 - .L_4)
	.align		4
.L_4:
        /*001c*/ 	.word	index@(exp_kernel_f32)
        /*0020*/ 	.word	0x00000000
.L_5:


//--------------------- .nv.compat                --------------------------
	.section	.nv.compat,"",@"SHT_CUDA_COMPAT_INFO"
	.align	4
        /*0000*/ 	.byte	0x02, 0x09, 0x00, 0x00, 0x02, 0x02, 0x01, 0x00, 0x02, 0x05, 0x05, 0x00, 0x03, 0x07, 0x01, 0x01
        /*0010*/ 	.byte	0x02, 0x03, 0x00, 0x00, 0x02, 0x06, 0x01, 0x00, 0x04, 0x0b, 0x08, 0x00, 0x09, 0x00, 0x00, 0x00
        /*0020*/ 	.byte	0x00, 0x00, 0x00, 0x00


//--------------------- .nv.info.exp_kernel_f32   --------------------------
	.section	.nv.info.exp_kernel_f32,"",@"SHT_CUDA_INFO"
	.sectionflags	@""
	.align	4


	//----- nvinfo : EIATTR_CUDA_API_VERSION
	.align		4
        /*0000*/ 	.byte	0x04, 0x37
        /*0002*/ 	.short	(.L_7 - .L_6)
.L_6:
        /*0004*/ 	.word	0x00000082


	//----- nvinfo : EIATTR_KPARAM_INFO
	.align		4
.L_7:
        /*0008*/ 	.byte	0x04, 0x17
        /*000a*/ 	.short	(.L_9 - .L_8)
.L_8:
        /*000c*/ 	.word	0x00000000
        /*0010*/ 	.short	0x0001
        /*0012*/ 	.short	0x0008
        /*0014*/ 	.byte	0x00, 0xf5, 0x21, 0x00


	//----- nvinfo : EIATTR_KPARAM_INFO
	.align		4
.L_9:
        /*0018*/ 	.byte	0x04, 0x17
        /*001a*/ 	.short	(.L_11 - .L_10)
.L_10:
        /*001c*/ 	.word	0x00000000
        /*0020*/ 	.short	0x0000
        /*0022*/ 	.short	0x0000
        /*0024*/ 	.byte	0x00, 0xf5, 0x21, 0x00


	//----- nvinfo : EIATTR_SPARSE_MMA_MASK
	.align		4
.L_11:
        /*0028*/ 	.byte	0x03, 0x50
        /*002a*/ 	.short	0x0000


	//----- nvinfo : EIATTR_MAXREG_COUNT
	.align		4
        /*002c*/ 	.byte	0x03, 0x1b
        /*002e*/ 	.short	0x00ff


	//----- nvinfo : EIATTR_MERCURY_ISA_VERSION
	.align		4
        /*0030*/ 	.byte	0x03, 0x5f
        /*0032*/ 	.short	0x0101


	//----- nvinfo : EIATTR_VRC_CTA_INIT_COUNT
	.align		4
        /*0034*/ 	.byte	0x02, 0x4a
	.zero		1
	.zero		1


	//----- nvinfo : EIATTR_EXIT_INSTR_OFFSETS
	.align		4
        /*0038*/ 	.byte	0x04, 0x1c
        /*003a*/ 	.short	(.L_13 - .L_12)


	//   ....[0]....
.L_12:
        /*003c*/ 	.word	0x00000160


	//----- nvinfo : EIATTR_CBANK_PARAM_SIZE
	.align		4
.L_13:
        /*0040*/ 	.byte	0x03, 0x19
        /*0042*/ 	.short	0x0010


	//----- nvinfo : EIATTR_PARAM_CBANK
	.align		4
        /*0044*/ 	.byte	0x04, 0x0a
        /*0046*/ 	.short	(.L_15 - .L_14)
	.align		4
.L_14:
        /*0048*/ 	.word	index@(.nv.constant0.exp_kernel_f32)
        /*004c*/ 	.short	0x0380
        /*004e*/ 	.short	0x0010


	//----- nvinfo : EIATTR_SW_WAR
	.align		4
.L_15:
        /*0050*/ 	.byte	0x04, 0x36
        /*0052*/ 	.short	(.L_17 - .L_16)
.L_16:
        /*0054*/ 	.word	0x00000008
.L_17:


//--------------------- .nv.callgraph             --------------------------
	.section	.nv.callgraph,"",@"SHT_CUDA_CALLGRAPH"
	.align	4
	.sectionentsize	8
	.align		4
        /*0000*/ 	.word	0x00000000
	.align		4
        /*0004*/ 	.word	0xffffffff
	.align		4
        /*0008*/ 	.word	0x00000000
	.align		4
        /*000c*/ 	.word	0xfffffffe
	.align		4
        /*0010*/ 	.word	0x00000000
	.align		4
        /*0014*/ 	.word	0xfffffffd
	.align		4
        /*0018*/ 	.word	0x00000000
	.align		4
        /*001c*/ 	.word	0xfffffffc


//--------------------- .text.exp_kernel_f32      --------------------------
	.section	.text.exp_kernel_f32,"ax",@progbits
	.align	128
        .global         exp_kernel_f32
        .type           exp_kernel_f32,@function
        .size           exp_kernel_f32,(.L_x_1 - exp_kernel_f32)
        .other          exp_kernel_f32,@"STO_CUDA_ENTRY STV_DEFAULT"
exp_kernel_f32:
.text.exp_kernel_f32:
[----:B------:R-:W-:Y:S01]  /*0000*/  LDC R1, c[0x0][0x37c] ;  /* 0x0000df00ff017b82 */ /* 0x000fe20000000800 */
[----:B------:R-:W0:Y:S07]  /*0010*/  S2R R0, SR_TID.X ;  /* 0x0000000000007919 */ /* 0x000e2e0000002100 */
[----:B------:R-:W0:Y:S01]  /*0020*/  S2UR UR6, SR_CTAID.X ;  /* 0x00000000000679c3 */ /* 0x000e220000002500 */
[----:B------:R-:W1:Y:S07]  /*0030*/  LDCU.64 UR4, c[0x0][0x358] ;  /* 0x00006b00ff0477ac */ /* 0x000e6e0008000a00 */
[----:B------:R-:W0:Y:S08]  /*0040*/  LDC R7, c[0x0][0x360] ;  /* 0x0000d800ff077b82 */ /* 0x000e300000000800 */
[----:B------:R-:W2:Y:S01]  /*0050*/  LDC.64 R2, c[0x0][0x380] ;  /* 0x0000e000ff027b82 */ /* 0x000ea20000000a00 */
[----:B0-----:R-:W-:-:S04]  /*0060*/  IMAD R7, R7, UR6, R0 ;  /* 0x0000000607077c24 */ /* 0x001fc8000f8e0200 */
[----:B--2---:R-:W-:-:S06]  /*0070*/  IMAD.WIDE.U32 R2, R7, 0x4, R2 ;  /* 0x0000000407027825 */ /* 0x004fcc00078e0002 */
[----:B-1----:R-:W2:Y:S01]  /*0080*/  LDG.E R2, desc[UR4][R2.64] ;  /* 0x0000000402027981 */ /* 0x002ea2000c1e1900 */
[----:B------:R-:W-:Y:S01]  /*0090*/  HFMA2 R5, -RZ, RZ, 0.96630859375, -0.0022525787353515625 ;  /* 0x3bbb989dff057431 */ /* 0x000fe200000001ff */
[----:B------:R-:W-:-:S04]  /*00a0*/  MOV R9, 0x437c0000 ;  /* 0x437c000000097802 */ /* 0x000fc80000000f00 */
[----:B--2---:R-:W-:Y:S02]  /*00b0*/  FFMA.SAT R0, R2, R5, 0.5 ;  /* 0x3f00000002007423 */ /* 0x004fe40000002005 */
[----:B------:R-:W0:Y:S02]  /*00c0*/  LDC.64 R4, c[0x0][0x388] ;  /* 0x0000e200ff047b82 */ /* 0x000e240000000a00 */
[----:B------:R-:W-:-:S04]  /*00d0*/  FFMA.RM R0, R0, R9, 12582913 ;  /* 0x4b40000100007423 */ /* 0x000fc80000004009 */
[C---:B------:R-:W-:Y:S01]  /*00e0*/  FADD R9, R0.reuse, -12583039 ;  /* 0xcb40007f00097421 */ /* 0x040fe20000000000 */
[----:B------:R-:W-:-:S03]  /*00f0*/  SHF.L.U32 R0, R0, 0x17, RZ ;  /* 0x0000001700007819 */ /* 0x000fc600000006ff */
[----:B------:R-:W-:-:S04]  /*0100*/  FFMA R9, R2, 1.4426950216293334961, -R9 ;  /* 0x3fb8aa3b02097823 */ /* 0x000fc80000000809 */
[----:B------:R-:W-:-:S06]  /*0110*/  FFMA R9, R2, 1.925963033500011079e-08, R9 ;  /* 0x32a5706002097823 */ /* 0x000fcc0000000009 */
[----:B------:R-:W1:Y:S01]  /*0120*/  MUFU.EX2 R9, R9 ;  /* 0x0000000900097308 */ /* 0x000e620000000800 */
[----:B0-----:R-:W-:-:S04]  /*0130*/  IMAD.WIDE.U32 R2, R7, 0x4, R4 ;  /* 0x0000000407027825 */ /* 0x001fc800078e0004 */
[----:B-1----:R-:W-:-:S05]  /*0140*/  FMUL R5, R0, R9 ;  /* 0x0000000900057220 */ /* 0x002fca0000400000 */
[----:B------:R-:W-:Y:S01]  /*0150*/  STG.E desc[UR4][R2.64], R5 ;  /* 0x0000000502007986 */ /* 0x000fe2000c101904 */
[----:B------:R-:W-:Y:S05]  /*0160*/  EXIT ;  /* 0x000000000000794d */ /* 0x000fea0003800000 */
.L_x_0:
[----:B------:R-:W-:-:S00]  /*0170*/  BRA `(.L_x_0) ;  /* 0xfffffffc00fc7947 */ /* 0x000fc0000383ffff */
[----:B------:R-:W-:-:S00]  /*0180*/  NOP ;  /* 0x0000000000007918 */ /* 0x000fc00000000000 */
[----:B------:R-:W-:-:S00]  /*0190*/  NOP ;  /* 0x0000000000007918 */ /* 0x000fc00000000000 */
[----:B------:R-:W-:-:S00]  /*01a0*/  NOP ;  /* 0x0000000000007918 */ /* 0x000fc00000000000 */
[----:B------:R-:W-:-:S00]  /*01b0*/  NOP ;  /* 0x0000000000007918 */ /* 0x000fc00000000000 */
[----:B------:R-:W-:-:S00]  /*01c0*/  NOP ;  /* 0x0000000000007918 */ /* 0x000fc00000000000 */
[----:B------:R-:W-:-:S00]  /*01d0*/  NOP ;  /* 0x0000000000007918 */ /* 0x000fc00000000000 */
[----:B------:R-:W-:-:S00]  /*01e0*/  NOP ;  /* 0x0000000000007918 */ /* 0x000fc00000000000 */
[----:B------:R-:W-:-:S00]  /*01f0*/  NOP ;  /* 0x0000000000007918 */ /* 0x000fc00000000000 */
.L_x_1:


//--------------------- .nv.shared.reserved.0     --------------------------
	.section	.nv.shared.reserved.0,"aw",@nobits
	.weak		__nv_reservedSMEM_offset_0_alias
	.size		__nv_reservedSMEM_offset_0_alias, 0, 64
	.other		__nv_reservedSMEM_offset_0_alias,@"STO_CUDA_RESERVED_SHARED STV_DEFAULT"
__nv_reservedSMEM_offset_0_alias:
	.zero		0
	.zero		64


//--------------------- .nv.constant0.exp_kernel_f32 --------------------------
	.section	.nv.constant0.exp_kernel_f32,"a",@progbits
	.sectionflags	@""
	.align	4
.nv.constant0.exp_kernel_f32:
	.zero		912


//--------------------- SYMBOLS --------------------------

	.type		.nv.reservedSmem.offset0,@object
	.size		.nv.reservedSmem.offset0,0x4
